//
// Generated by NVIDIA NVVM Compiler
//
// Compiler Build ID: CL-36424714
// Cuda compilation tools, release 13.0, V13.0.88
// Based on NVVM 20.0.0
//

.version 9.0
.target sm_100
.address_size 64

	// .globl	_ZN11tomato_slam22preprocessPointsKernelEPKfiPfPifffffffffiiiii

.visible .entry _ZN11tomato_slam22preprocessPointsKernelEPKfiPfPifffffffffiiiii(
	.param .u64 .ptr .align 1 _ZN11tomato_slam22preprocessPointsKernelEPKfiPfPifffffffffiiiii_param_0,
	.param .u32 _ZN11tomato_slam22preprocessPointsKernelEPKfiPfPifffffffffiiiii_param_1,
	.param .u64 .ptr .align 1 _ZN11tomato_slam22preprocessPointsKernelEPKfiPfPifffffffffiiiii_param_2,
	.param .u64 .ptr .align 1 _ZN11tomato_slam22preprocessPointsKernelEPKfiPfPifffffffffiiiii_param_3,
	.param .f32 _ZN11tomato_slam22preprocessPointsKernelEPKfiPfPifffffffffiiiii_param_4,
	.param .f32 _ZN11tomato_slam22preprocessPointsKernelEPKfiPfPifffffffffiiiii_param_5,
	.param .f32 _ZN11tomato_slam22preprocessPointsKernelEPKfiPfPifffffffffiiiii_param_6,
	.param .f32 _ZN11tomato_slam22preprocessPointsKernelEPKfiPfPifffffffffiiiii_param_7,
	.param .f32 _ZN11tomato_slam22preprocessPointsKernelEPKfiPfPifffffffffiiiii_param_8,
	.param .f32 _ZN11tomato_slam22preprocessPointsKernelEPKfiPfPifffffffffiiiii_param_9,
	.param .f32 _ZN11tomato_slam22preprocessPointsKernelEPKfiPfPifffffffffiiiii_param_10,
	.param .f32 _ZN11tomato_slam22preprocessPointsKernelEPKfiPfPifffffffffiiiii_param_11,
	.param .f32 _ZN11tomato_slam22preprocessPointsKernelEPKfiPfPifffffffffiiiii_param_12,
	.param .u32 _ZN11tomato_slam22preprocessPointsKernelEPKfiPfPifffffffffiiiii_param_13,
	.param .u32 _ZN11tomato_slam22preprocessPointsKernelEPKfiPfPifffffffffiiiii_param_14,
	.param .u32 _ZN11tomato_slam22preprocessPointsKernelEPKfiPfPifffffffffiiiii_param_15,
	.param .u32 _ZN11tomato_slam22preprocessPointsKernelEPKfiPfPifffffffffiiiii_param_16,
	.param .u32 _ZN11tomato_slam22preprocessPointsKernelEPKfiPfPifffffffffiiiii_param_17
)
{


	ret;

}


// ===== COMPILED SASS (sm_100) =====

	.target	sm_100

	.elftype	@"ET_EXEC"


//--------------------- .note.nv.tkinfo           --------------------------
	.section	.note.nv.tkinfo,"",@"SHT_NOTE"
	.sectionflags	@"SHF_NOTE_NV_TKINFO"
	.tkinfo
        /*0018*/ 	.word	0x00000002
        /*0030*/ 	.string	""
        /*0030*/ 	.string	"ptxas"
        /*0030*/ 	.string	"Cuda compilation tools, release 13.0, V13.0.88"
        /*0030*/ 	.string	"Build cuda_13.0.r13.0/compiler.36424714_0"
        /*0030*/ 	.string	"-arch sm_100 -m 64 "



//--------------------- .note.nv.cuinfo           --------------------------
	.section	.note.nv.cuinfo,"",@"SHT_NOTE"
	.sectionflags	@"SHF_NOTE_NV_CUINFO"
        /*0018*/ 	.short	0x0002
        /*001a*/ 	.short	0x0064
        /*001c*/ 	.short	0x0082
	.zero		2


//--------------------- .nv.info                  --------------------------
	.section	.nv.info,"",@"SHT_CUDA_INFO"
	.align	4


	//----- nvinfo : EIATTR_REGCOUNT
	.align		4
        /*0000*/ 	.byte	0x04, 0x2f
        /*0002*/ 	.short	(.L_1 - .L_0)
	.align		4
.L_0:
        /*0004*/ 	.word	index@(_ZN11tomato_slam22preprocessPointsKernelEPKfiPfPifffffffffiiiii)
        /*0008*/ 	.word	0x00000004


	//----- nvinfo : EIATTR_FRAME_SIZE
	.align		4
.L_1:
        /*000c*/ 	.byte	0x04, 0x11
        /*000e*/ 	.short	(.L_3 - .L_2)
	.align		4
.L_2:
        /*0010*/ 	.word	index@(_ZN11tomato_slam22preprocessPointsKernelEPKfiPfPifffffffffiiiii)
        /*0014*/ 	.word	0x00000000


	//----- nvinfo : EIATTR_MIN_STACK_SIZE
	.align		4
.L_3:
        /*0018*/ 	.byte	0x04, 0x12
        /*001a*/ 	.short	(.L_5 - .L_4)
	.align		4
.L_4:
        /*001c*/ 	.word	index@(_ZN11tomato_slam22preprocessPointsKernelEPKfiPfPifffffffffiiiii)
        /*0020*/ 	.word	0x00000000
.L_5:


//--------------------- .nv.compat                --------------------------
	.section	.nv.compat,"",@"SHT_CUDA_COMPAT_INFO"
	.align	4
        /*0000*/ 	.byte	0x02, 0x09, 0x00, 0x00, 0x02, 0x02, 0x01, 0x00, 0x02, 0x05, 0x05, 0x00, 0x03, 0x07, 0x01, 0x01
        /*0010*/ 	.byte	0x02, 0x03, 0x00, 0x00, 0x02, 0x06, 0x01, 0x00, 0x04, 0x0b, 0x08, 0x00, 0x09, 0x00, 0x00, 0x00
        /*0020*/ 	.byte	0x00, 0x00, 0x00, 0x00


//--------------------- .nv.info._ZN11tomato_slam22preprocessPointsKernelEPKfiPfPifffffffffiiiii --------------------------
	.section	.nv.info._ZN11tomato_slam22preprocessPointsKernelEPKfiPfPifffffffffiiiii,"",@"SHT_CUDA_INFO"
	.sectionflags	@""
	.align	4


	//----- nvinfo : EIATTR_CUDA_API_VERSION
	.align		4
        /*0000*/ 	.byte	0x04, 0x37
        /*0002*/ 	.short	(.L_7 - .L_6)
.L_6:
        /*0004*/ 	.word	0x00000082


	//----- nvinfo : EIATTR_KPARAM_INFO
	.align		4
.L_7:
        /*0008*/ 	.byte	0x04, 0x17
        /*000a*/ 	.short	(.L_9 - .L_8)
.L_8:
        /*000c*/ 	.word	0x00000000
        /*0010*/ 	.short	0x0011
        /*0012*/ 	.short	0x0054
        /*0014*/ 	.byte	0x00, 0xf0, 0x11, 0x00


	//----- nvinfo : EIATTR_KPARAM_INFO
	.align		4
.L_9:
        /*0018*/ 	.byte	0x04, 0x17
        /*001a*/ 	.short	(.L_11 - .L_10)
.L_10:
        /*001c*/ 	.word	0x00000000
        /*0020*/ 	.short	0x0010
        /*0022*/ 	.short	0x0050
        /*0024*/ 	.byte	0x00, 0xf0, 0x11, 0x00


	//----- nvinfo : EIATTR_KPARAM_INFO
	.align		4
.L_11:
        /*0028*/ 	.byte	0x04, 0x17
        /*002a*/ 	.short	(.L_13 - .L_12)
.L_12:
        /*002c*/ 	.word	0x00000000
        /*0030*/ 	.short	0x000f
        /*0032*/ 	.short	0x004c
        /*0034*/ 	.byte	0x00, 0xf0, 0x11, 0x00


	//----- nvinfo : EIATTR_KPARAM_INFO
	.align		4
.L_13:
        /*0038*/ 	.byte	0x04, 0x17
        /*003a*/ 	.short	(.L_15 - .L_14)
.L_14:
        /*003c*/ 	.word	0x00000000
        /*0040*/ 	.short	0x000e
        /*0042*/ 	.short	0x0048
        /*0044*/ 	.byte	0x00, 0xf0, 0x11, 0x00


	//----- nvinfo : EIATTR_KPARAM_INFO
	.align		4
.L_15:
        /*0048*/ 	.byte	0x04, 0x17
        /*004a*/ 	.short	(.L_17 - .L_16)
.L_16:
        /*004c*/ 	.word	0x00000000
        /*0050*/ 	.short	0x000d
        /*0052*/ 	.short	0x0044
        /*0054*/ 	.byte	0x00, 0xf0, 0x11, 0x00


	//----- nvinfo : EIATTR_KPARAM_INFO
	.align		4
.L_17:
        /*0058*/ 	.byte	0x04, 0x17
        /*005a*/ 	.short	(.L_19 - .L_18)
.L_18:
        /*005c*/ 	.word	0x00000000
        /*0060*/ 	.short	0x000c
        /*0062*/ 	.short	0x0040
        /*0064*/ 	.byte	0x00, 0xf0, 0x11, 0x00


	//----- nvinfo : EIATTR_KPARAM_INFO
	.align		4
.L_19:
        /*0068*/ 	.byte	0x04, 0x17
        /*006a*/ 	.short	(.L_21 - .L_20)
.L_20:
        /*006c*/ 	.word	0x00000000
        /*0070*/ 	.short	0x000b
        /*0072*/ 	.short	0x003c
        /*0074*/ 	.byte	0x00, 0xf0, 0x11, 0x00


	//----- nvinfo : EIATTR_KPARAM_INFO
	.align		4
.L_21:
        /*0078*/ 	.byte	0x04, 0x17
        /*007a*/ 	.short	(.L_23 - .L_22)
.L_22:
        /*007c*/ 	.word	0x00000000
        /*0080*/ 	.short	0x000a
        /*0082*/ 	.short	0x0038
        /*0084*/ 	.byte	0x00, 0xf0, 0x11, 0x00


	//----- nvinfo : EIATTR_KPARAM_INFO
	.align		4
.L_23:
        /*0088*/ 	.byte	0x04, 0x17
        /*008a*/ 	.short	(.L_25 - .L_24)
.L_24:
        /*008c*/ 	.word	0x00000000
        /*0090*/ 	.short	0x0009
        /*0092*/ 	.short	0x0034
        /*0094*/ 	.byte	0x00, 0xf0, 0x11, 0x00


	//----- nvinfo : EIATTR_KPARAM_INFO
	.align		4
.L_25:
        /*0098*/ 	.byte	0x04, 0x17
        /*009a*/ 	.short	(.L_27 - .L_26)
.L_26:
        /*009c*/ 	.word	0x00000000
        /*00a0*/ 	.short	0x0008
        /*00a2*/ 	.short	0x0030
        /*00a4*/ 	.byte	0x00, 0xf0, 0x11, 0x00


	//----- nvinfo : EIATTR_KPARAM_INFO
	.align		4
.L_27:
        /*00a8*/ 	.byte	0x04, 0x17
        /*00aa*/ 	.short	(.L_29 - .L_28)
.L_28:
        /*00ac*/ 	.word	0x00000000
        /*00b0*/ 	.short	0x0007
        /*00b2*/ 	.short	0x002c
        /*00b4*/ 	.byte	0x00, 0xf0, 0x11, 0x00


	//----- nvinfo : EIATTR_KPARAM_INFO
	.align		4
.L_29:
        /*00b8*/ 	.byte	0x04, 0x17
        /*00ba*/ 	.short	(.L_31 - .L_30)
.L_30:
        /*00bc*/ 	.word	0x00000000
        /*00c0*/ 	.short	0x0006
        /*00c2*/ 	.short	0x0028
        /*00c4*/ 	.byte	0x00, 0xf0, 0x11, 0x00


	//----- nvinfo : EIATTR_KPARAM_INFO
	.align		4
.L_31:
        /*00c8*/ 	.byte	0x04, 0x17
        /*00ca*/ 	.short	(.L_33 - .L_32)
.L_32:
        /*00cc*/ 	.word	0x00000000
        /*00d0*/ 	.short	0x0005
        /*00d2*/ 	.short	0x0024
        /*00d4*/ 	.byte	0x00, 0xf0, 0x11, 0x00


	//----- nvinfo : EIATTR_KPARAM_INFO
	.align		4
.L_33:
        /*00d8*/ 	.byte	0x04, 0x17
        /*00da*/ 	.short	(.L_35 - .L_34)
.L_34:
        /*00dc*/ 	.word	0x00000000
        /*00e0*/ 	.short	0x0004
        /*00e2*/ 	.short	0x0020
        /*00e4*/ 	.byte	0x00, 0xf0, 0x11, 0x00


	//----- nvinfo : EIATTR_KPARAM_INFO
	.align		4
.L_35:
        /*00e8*/ 	.byte	0x04, 0x17
        /*00ea*/ 	.short	(.L_37 - .L_36)
.L_36:
        /*00ec*/ 	.word	0x00000000
        /*00f0*/ 	.short	0x0003
        /*00f2*/ 	.short	0x0018
        /*00f4*/ 	.byte	0x00, 0xf5, 0x21, 0x00


	//----- nvinfo : EIATTR_KPARAM_INFO
	.align		4
.L_37:
        /*00f8*/ 	.byte	0x04, 0x17
        /*00fa*/ 	.short	(.L_39 - .L_38)
.L_38:
        /*00fc*/ 	.word	0x00000000
        /*0100*/ 	.short	0x0002
        /*0102*/ 	.short	0x0010
        /*0104*/ 	.byte	0x00, 0xf5, 0x21, 0x00


	//----- nvinfo : EIATTR_KPARAM_INFO
	.align		4
.L_39:
        /*0108*/ 	.byte	0x04, 0x17
        /*010a*/ 	.short	(.L_41 - .L_40)
.L_40:
        /*010c*/ 	.word	0x00000000
        /*0110*/ 	.short	0x0001
        /*0112*/ 	.short	0x0008
        /*0114*/ 	.byte	0x00, 0xf0, 0x11, 0x00


	//----- nvinfo : EIATTR_KPARAM_INFO
	.align		4
.L_41:
        /*0118*/ 	.byte	0x04, 0x17
        /*011a*/ 	.short	(.L_43 - .L_42)
.L_42:
        /*011c*/ 	.word	0x00000000
        /*0120*/ 	.short	0x0000
        /*0122*/ 	.short	0x0000
        /*0124*/ 	.byte	0x00, 0xf5, 0x21, 0x00


	//----- nvinfo : EIATTR_SPARSE_MMA_MASK
	.align		4
.L_43:
        /*0128*/ 	.byte	0x03, 0x50
        /*012a*/ 	.short	0x0000


	//----- nvinfo : EIATTR_MAXREG_COUNT
	.align		4
        /*012c*/ 	.byte	0x03, 0x1b
        /*012e*/ 	.short	0x00ff


	//----- nvinfo : EIATTR_MERCURY_ISA_VERSION
	.align		4
        /*0130*/ 	.byte	0x03, 0x5f
        /*0132*/ 	.short	0x0101


	//----- nvinfo : EIATTR_VRC_CTA_INIT_COUNT
	.align		4
        /*0134*/ 	.byte	0x02, 0x4a
	.zero		1
	.zero		1


	//----- nvinfo : EIATTR_EXIT_INSTR_OFFSETS
	.align		4
        /*0138*/ 	.byte	0x04, 0x1c
        /*013a*/ 	.short	(.L_45 - .L_44)


	//   ....[0]....
.L_44:
        /*013c*/ 	.word	0x00000010


	//----- nvinfo : EIATTR_CBANK_PARAM_SIZE
	.align		4
.L_45:
        /*0140*/ 	.byte	0x03, 0x19
        /*0142*/ 	.short	0x0058


	//----- nvinfo : EIATTR_PARAM_CBANK
	.align		4
        /*0144*/ 	.byte	0x04, 0x0a
        /*0146*/ 	.short	(.L_47 - .L_46)
	.align		4
.L_46:
        /*0148*/ 	.word	index@(.nv.constant0._ZN11tomato_slam22preprocessPointsKernelEPKfiPfPifffffffffiiiii)
        /*014c*/ 	.short	0x0380
        /*014e*/ 	.short	0x0058


	//----- nvinfo : EIATTR_SW_WAR
	.align		4
.L_47:
        /*0150*/ 	.byte	0x04, 0x36
        /*0152*/ 	.short	(.L_49 - .L_48)
.L_48:
        /*0154*/ 	.word	0x00000008
.L_49:


//--------------------- .nv.callgraph             --------------------------
	.section	.nv.callgraph,"",@"SHT_CUDA_CALLGRAPH"
	.align	4
	.sectionentsize	8
	.align		4
        /*0000*/ 	.word	0x00000000
	.align		4
        /*0004*/ 	.word	0xffffffff
	.align		4
        /*0008*/ 	.word	0x00000000
	.align		4
        /*000c*/ 	.word	0xfffffffe
	.align		4
        /*0010*/ 	.word	0x00000000
	.align		4
        /*0014*/ 	.word	0xfffffffd
	.align		4
        /*0018*/ 	.word	0x00000000
	.align		4
        /*001c*/ 	.word	0xfffffffc


//--------------------- .text._ZN11tomato_slam22preprocessPointsKernelEPKfiPfPifffffffffiiiii --------------------------
	.section	.text._ZN11tomato_slam22preprocessPointsKernelEPKfiPfPifffffffffiiiii,"ax",@progbits
	.align	128
        .global         _ZN11tomato_slam22preprocessPointsKernelEPKfiPfPifffffffffiiiii
        .type           _ZN11tomato_slam22preprocessPointsKernelEPKfiPfPifffffffffiiiii,@function
        .size           _ZN11tomato_slam22preprocessPointsKernelEPKfiPfPifffffffffiiiii,(.L_x_1 - _ZN11tomato_slam22preprocessPointsKernelEPKfiPfPifffffffffiiiii)
        .other          _ZN11tomato_slam22preprocessPointsKernelEPKfiPfPifffffffffiiiii,@"STO_CUDA_ENTRY STV_DEFAULT"
_ZN11tomato_slam22preprocessPointsKernelEPKfiPfPifffffffffiiiii:
.text._ZN11tomato_slam22preprocessPointsKernelEPKfiPfPifffffffffiiiii:
[----:B------:R-:W-:Y:S01]  /*0000*/  LDC R1, c[0x0][0x37c] ;  /* 0x0000df00ff017b82 */ /* 0x000fe20000000800 */
[----:B------:R-:W-:Y:S05]  /*0010*/  EXIT ;  /* 0x000000000000794d */ /* 0x000fea0003800000 */
.L_x_0:
[----:B------:R-:W-:-:S00]  /*0020*/  BRA `(.L_x_0) ;  /* 0xfffffffc00fc7947 */ /* 0x000fc0000383ffff */
[----:B------:R-:W-:-:S00]  /*0030*/  NOP ;  /* 0x0000000000007918 */ /* 0x000fc00000000000 */
        /* <DEDUP_REMOVED lines=12> */
.L_x_1:


//--------------------- .nv.shared.reserved.0     --------------------------
	.section	.nv.shared.reserved.0,"aw",@nobits
	.weak		__nv_reservedSMEM_offset_0_alias
	.size		__nv_reservedSMEM_offset_0_alias, 0, 64
	.other		__nv_reservedSMEM_offset_0_alias,@"STO_CUDA_RESERVED_SHARED STV_DEFAULT"
__nv_reservedSMEM_offset_0_alias:
	.zero		0
	.zero		64


//--------------------- .nv.constant0._ZN11tomato_slam22preprocessPointsKernelEPKfiPfPifffffffffiiiii --------------------------
	.section	.nv.constant0._ZN11tomato_slam22preprocessPointsKernelEPKfiPfPifffffffffiiiii,"a",@progbits
	.sectionflags	@""
	.align	4
.nv.constant0._ZN11tomato_slam22preprocessPointsKernelEPKfiPfPifffffffffiiiii:
	.zero		984


//--------------------- SYMBOLS --------------------------

	.type		.nv.reservedSmem.offset0,@object
	.size		.nv.reservedSmem.offset0,0x4
